//
// Generated by NVIDIA NVVM Compiler
//
// Compiler Build ID: CL-36424714
// Cuda compilation tools, release 13.0, V13.0.88
// Based on NVVM 20.0.0
//

.version 9.0
.target sm_100
.address_size 64

	// .globl	_Z9columnSumPfS_iii

.visible .entry _Z9columnSumPfS_iii(
	.param .u64 .ptr .align 1 _Z9columnSumPfS_iii_param_0,
	.param .u64 .ptr .align 1 _Z9columnSumPfS_iii_param_1,
	.param .u32 _Z9columnSumPfS_iii_param_2,
	.param .u32 _Z9columnSumPfS_iii_param_3,
	.param .u32 _Z9columnSumPfS_iii_param_4
)
{
	.reg .pred 	%p<11>;
	.reg .b32 	%r<39>;
	.reg .b32 	%f<83>;
	.reg .b64 	%rd<43>;

	ld.param.u64 	%rd3, [_Z9columnSumPfS_iii_param_0];
	ld.param.u64 	%rd2, [_Z9columnSumPfS_iii_param_1];
	ld.param.u32 	%r25, [_Z9columnSumPfS_iii_param_2];
	ld.param.u32 	%r23, [_Z9columnSumPfS_iii_param_3];
	ld.param.u32 	%r24, [_Z9columnSumPfS_iii_param_4];
	cvta.to.global.u64 	%rd1, %rd3;
	mov.u32 	%r26, %tid.x;
	mov.u32 	%r27, %ctaid.x;
	mov.u32 	%r28, %ntid.x;
	mad.lo.s32 	%r1, %r27, %r28, %r26;
	setp.ge.s32 	%p1, %r1, %r25;
	@%p1 bra 	$L__BB0_15;
	setp.lt.s32 	%p2, %r23, 1;
	mov.f32 	%f82, 0f00000000;
	@%p2 bra 	$L__BB0_14;
	and.b32  	%r2, %r23, 15;
	setp.lt.u32 	%p3, %r23, 16;
	mov.f32 	%f82, 0f00000000;
	mov.b32 	%r35, 0;
	@%p3 bra 	$L__BB0_5;
	and.b32  	%r35, %r23, 2147483632;
	neg.s32 	%r33, %r35;
	shl.b32 	%r5, %r24, 4;
	mov.f32 	%f82, 0f00000000;
	mul.wide.s32 	%rd6, %r24, 4;
	mov.u32 	%r32, %r1;
$L__BB0_4:
	.pragma "nounroll";
	mul.wide.s32 	%rd4, %r32, 4;
	add.s64 	%rd5, %rd1, %rd4;
	ld.global.f32 	%f18, [%rd5];
	add.f32 	%f19, %f82, %f18;
	add.s64 	%rd7, %rd5, %rd6;
	ld.global.f32 	%f20, [%rd7];
	add.f32 	%f21, %f19, %f20;
	add.s64 	%rd8, %rd7, %rd6;
	ld.global.f32 	%f22, [%rd8];
	add.f32 	%f23, %f21, %f22;
	add.s64 	%rd9, %rd8, %rd6;
	ld.global.f32 	%f24, [%rd9];
	add.f32 	%f25, %f23, %f24;
	add.s64 	%rd10, %rd9, %rd6;
	ld.global.f32 	%f26, [%rd10];
	add.f32 	%f27, %f25, %f26;
	add.s64 	%rd11, %rd10, %rd6;
	ld.global.f32 	%f28, [%rd11];
	add.f32 	%f29, %f27, %f28;
	add.s64 	%rd12, %rd11, %rd6;
	ld.global.f32 	%f30, [%rd12];
	add.f32 	%f31, %f29, %f30;
	add.s64 	%rd13, %rd12, %rd6;
	ld.global.f32 	%f32, [%rd13];
	add.f32 	%f33, %f31, %f32;
	add.s64 	%rd14, %rd13, %rd6;
	ld.global.f32 	%f34, [%rd14];
	add.f32 	%f35, %f33, %f34;
	add.s64 	%rd15, %rd14, %rd6;
	ld.global.f32 	%f36, [%rd15];
	add.f32 	%f37, %f35, %f36;
	add.s64 	%rd16, %rd15, %rd6;
	ld.global.f32 	%f38, [%rd16];
	add.f32 	%f39, %f37, %f38;
	add.s64 	%rd17, %rd16, %rd6;
	ld.global.f32 	%f40, [%rd17];
	add.f32 	%f41, %f39, %f40;
	add.s64 	%rd18, %rd17, %rd6;
	ld.global.f32 	%f42, [%rd18];
	add.f32 	%f43, %f41, %f42;
	add.s64 	%rd19, %rd18, %rd6;
	ld.global.f32 	%f44, [%rd19];
	add.f32 	%f45, %f43, %f44;
	add.s64 	%rd20, %rd19, %rd6;
	ld.global.f32 	%f46, [%rd20];
	add.f32 	%f47, %f45, %f46;
	add.s64 	%rd21, %rd20, %rd6;
	ld.global.f32 	%f48, [%rd21];
	add.f32 	%f82, %f47, %f48;
	add.s32 	%r33, %r33, 16;
	add.s32 	%r32, %r32, %r5;
	setp.ne.s32 	%p4, %r33, 0;
	@%p4 bra 	$L__BB0_4;
$L__BB0_5:
	setp.eq.s32 	%p5, %r2, 0;
	@%p5 bra 	$L__BB0_14;
	and.b32  	%r11, %r23, 7;
	setp.lt.u32 	%p6, %r2, 8;
	@%p6 bra 	$L__BB0_8;
	mad.lo.s32 	%r30, %r35, %r24, %r1;
	mul.wide.s32 	%rd22, %r30, 4;
	add.s64 	%rd23, %rd1, %rd22;
	ld.global.f32 	%f50, [%rd23];
	add.f32 	%f51, %f82, %f50;
	mul.wide.s32 	%rd24, %r24, 4;
	add.s64 	%rd25, %rd23, %rd24;
	ld.global.f32 	%f52, [%rd25];
	add.f32 	%f53, %f51, %f52;
	add.s64 	%rd26, %rd25, %rd24;
	ld.global.f32 	%f54, [%rd26];
	add.f32 	%f55, %f53, %f54;
	add.s64 	%rd27, %rd26, %rd24;
	ld.global.f32 	%f56, [%rd27];
	add.f32 	%f57, %f55, %f56;
	add.s64 	%rd28, %rd27, %rd24;
	ld.global.f32 	%f58, [%rd28];
	add.f32 	%f59, %f57, %f58;
	add.s64 	%rd29, %rd28, %rd24;
	ld.global.f32 	%f60, [%rd29];
	add.f32 	%f61, %f59, %f60;
	add.s64 	%rd30, %rd29, %rd24;
	ld.global.f32 	%f62, [%rd30];
	add.f32 	%f63, %f61, %f62;
	add.s64 	%rd31, %rd30, %rd24;
	ld.global.f32 	%f64, [%rd31];
	add.f32 	%f82, %f63, %f64;
	add.s32 	%r35, %r35, 8;
$L__BB0_8:
	setp.eq.s32 	%p7, %r11, 0;
	@%p7 bra 	$L__BB0_14;
	and.b32  	%r14, %r23, 3;
	setp.lt.u32 	%p8, %r11, 4;
	@%p8 bra 	$L__BB0_11;
	mad.lo.s32 	%r31, %r35, %r24, %r1;
	mul.wide.s32 	%rd32, %r31, 4;
	add.s64 	%rd33, %rd1, %rd32;
	ld.global.f32 	%f66, [%rd33];
	add.f32 	%f67, %f82, %f66;
	mul.wide.s32 	%rd34, %r24, 4;
	add.s64 	%rd35, %rd33, %rd34;
	ld.global.f32 	%f68, [%rd35];
	add.f32 	%f69, %f67, %f68;
	add.s64 	%rd36, %rd35, %rd34;
	ld.global.f32 	%f70, [%rd36];
	add.f32 	%f71, %f69, %f70;
	add.s64 	%rd37, %rd36, %rd34;
	ld.global.f32 	%f72, [%rd37];
	add.f32 	%f82, %f71, %f72;
	add.s32 	%r35, %r35, 4;
$L__BB0_11:
	setp.eq.s32 	%p9, %r14, 0;
	@%p9 bra 	$L__BB0_14;
	mad.lo.s32 	%r38, %r35, %r24, %r1;
	neg.s32 	%r37, %r14;
$L__BB0_13:
	.pragma "nounroll";
	mul.wide.s32 	%rd38, %r38, 4;
	add.s64 	%rd39, %rd1, %rd38;
	ld.global.f32 	%f73, [%rd39];
	add.f32 	%f82, %f82, %f73;
	add.s32 	%r38, %r38, %r24;
	add.s32 	%r37, %r37, 1;
	setp.ne.s32 	%p10, %r37, 0;
	@%p10 bra 	$L__BB0_13;
$L__BB0_14:
	cvta.to.global.u64 	%rd40, %rd2;
	mul.wide.s32 	%rd41, %r1, 4;
	add.s64 	%rd42, %rd40, %rd41;
	st.global.f32 	[%rd42], %f82;
$L__BB0_15:
	ret;

}


// ===== COMPILED SASS (sm_100) =====

	.target	sm_100

	.elftype	@"ET_EXEC"


//--------------------- .note.nv.tkinfo           --------------------------
	.section	.note.nv.tkinfo,"",@"SHT_NOTE"
	.sectionflags	@"SHF_NOTE_NV_TKINFO"
	.tkinfo
        /*0018*/ 	.word	0x00000002
        /*0030*/ 	.string	""
        /*0030*/ 	.string	"ptxas"
        /*0030*/ 	.string	"Cuda compilation tools, release 13.0, V13.0.88"
        /*0030*/ 	.string	"Build cuda_13.0.r13.0/compiler.36424714_0"
        /*0030*/ 	.string	"-arch sm_100 -m 64 "



//--------------------- .note.nv.cuinfo           --------------------------
	.section	.note.nv.cuinfo,"",@"SHT_NOTE"
	.sectionflags	@"SHF_NOTE_NV_CUINFO"
        /*0018*/ 	.short	0x0002
        /*001a*/ 	.short	0x0064
        /*001c*/ 	.short	0x0082
	.zero		2


//--------------------- .nv.info                  --------------------------
	.section	.nv.info,"",@"SHT_CUDA_INFO"
	.align	4


	//----- nvinfo : EIATTR_REGCOUNT
	.align		4
        /*0000*/ 	.byte	0x04, 0x2f
        /*0002*/ 	.short	(.L_1 - .L_0)
	.align		4
.L_0:
        /*0004*/ 	.word	index@(_Z9columnSumPfS_iii)
        /*0008*/ 	.word	0x00000020


	//----- nvinfo : EIATTR_FRAME_SIZE
	.align		4
.L_1:
        /*000c*/ 	.byte	0x04, 0x11
        /*000e*/ 	.short	(.L_3 - .L_2)
	.align		4
.L_2:
        /*0010*/ 	.word	index@(_Z9columnSumPfS_iii)
        /*0014*/ 	.word	0x00000000


	//----- nvinfo : EIATTR_MIN_STACK_SIZE
	.align		4
.L_3:
        /*0018*/ 	.byte	0x04, 0x12
        /*001a*/ 	.short	(.L_5 - .L_4)
	.align		4
.L_4:
        /*001c*/ 	.word	index@(_Z9columnSumPfS_iii)
        /*0020*/ 	.word	0x00000000
.L_5:


//--------------------- .nv.compat                --------------------------
	.section	.nv.compat,"",@"SHT_CUDA_COMPAT_INFO"
	.align	4
        /*0000*/ 	.byte	0x02, 0x09, 0x00, 0x00, 0x02, 0x02, 0x01, 0x00, 0x02, 0x05, 0x05, 0x00, 0x03, 0x07, 0x01, 0x01
        /*0010*/ 	.byte	0x02, 0x03, 0x00, 0x00, 0x02, 0x06, 0x01, 0x00, 0x04, 0x0b, 0x08, 0x00, 0x09, 0x00, 0x00, 0x00
        /*0020*/ 	.byte	0x00, 0x00, 0x00, 0x00


//--------------------- .nv.info._Z9columnSumPfS_iii --------------------------
	.section	.nv.info._Z9columnSumPfS_iii,"",@"SHT_CUDA_INFO"
	.sectionflags	@""
	.align	4


	//----- nvinfo : EIATTR_CUDA_API_VERSION
	.align		4
        /*0000*/ 	.byte	0x04, 0x37
        /*0002*/ 	.short	(.L_7 - .L_6)
.L_6:
        /*0004*/ 	.word	0x00000082


	//----- nvinfo : EIATTR_KPARAM_INFO
	.align		4
.L_7:
        /*0008*/ 	.byte	0x04, 0x17
        /*000a*/ 	.short	(.L_9 - .L_8)
.L_8:
        /*000c*/ 	.word	0x00000000
        /*0010*/ 	.short	0x0004
        /*0012*/ 	.short	0x0018
        /*0014*/ 	.byte	0x00, 0xf0, 0x11, 0x00


	//----- nvinfo : EIATTR_KPARAM_INFO
	.align		4
.L_9:
        /*0018*/ 	.byte	0x04, 0x17
        /*001a*/ 	.short	(.L_11 - .L_10)
.L_10:
        /*001c*/ 	.word	0x00000000
        /*0020*/ 	.short	0x0003
        /*0022*/ 	.short	0x0014
        /*0024*/ 	.byte	0x00, 0xf0, 0x11, 0x00


	//----- nvinfo : EIATTR_KPARAM_INFO
	.align		4
.L_11:
        /*0028*/ 	.byte	0x04, 0x17
        /*002a*/ 	.short	(.L_13 - .L_12)
.L_12:
        /*002c*/ 	.word	0x00000000
        /*0030*/ 	.short	0x0002
        /*0032*/ 	.short	0x0010
        /*0034*/ 	.byte	0x00, 0xf0, 0x11, 0x00


	//----- nvinfo : EIATTR_KPARAM_INFO
	.align		4
.L_13:
        /*0038*/ 	.byte	0x04, 0x17
        /*003a*/ 	.short	(.L_15 - .L_14)
.L_14:
        /*003c*/ 	.word	0x00000000
        /*0040*/ 	.short	0x0001
        /*0042*/ 	.short	0x0008
        /*0044*/ 	.byte	0x00, 0xf5, 0x21, 0x00


	//----- nvinfo : EIATTR_KPARAM_INFO
	.align		4
.L_15:
        /*0048*/ 	.byte	0x04, 0x17
        /*004a*/ 	.short	(.L_17 - .L_16)
.L_16:
        /*004c*/ 	.word	0x00000000
        /*0050*/ 	.short	0x0000
        /*0052*/ 	.short	0x0000
        /*0054*/ 	.byte	0x00, 0xf5, 0x21, 0x00


	//----- nvinfo : EIATTR_SPARSE_MMA_MASK
	.align		4
.L_17:
        /*0058*/ 	.byte	0x03, 0x50
        /*005a*/ 	.short	0x0000


	//----- nvinfo : EIATTR_MAXREG_COUNT
	.align		4
        /*005c*/ 	.byte	0x03, 0x1b
        /*005e*/ 	.short	0x00ff


	//----- nvinfo : EIATTR_MERCURY_ISA_VERSION
	.align		4
        /*0060*/ 	.byte	0x03, 0x5f
        /*0062*/ 	.short	0x0101


	//----- nvinfo : EIATTR_VRC_CTA_INIT_COUNT
	.align		4
        /*0064*/ 	.byte	0x02, 0x4a
	.zero		1
	.zero		1


	//----- nvinfo : EIATTR_EXIT_INSTR_OFFSETS
	.align		4
        /*0068*/ 	.byte	0x04, 0x1c
        /*006a*/ 	.short	(.L_19 - .L_18)


	//   ....[0]....
.L_18:
        /*006c*/ 	.word	0x00000070


	//   ....[1]....
        /*0070*/ 	.word	0x00000920


	//----- nvinfo : EIATTR_CBANK_PARAM_SIZE
	.align		4
.L_19:
        /*0074*/ 	.byte	0x03, 0x19
        /*0076*/ 	.short	0x001c


	//----- nvinfo : EIATTR_PARAM_CBANK
	.align		4
        /*0078*/ 	.byte	0x04, 0x0a
        /*007a*/ 	.short	(.L_21 - .L_20)
	.align		4
.L_20:
        /*007c*/ 	.word	index@(.nv.constant0._Z9columnSumPfS_iii)
        /*0080*/ 	.short	0x0380
        /*0082*/ 	.short	0x001c


	//----- nvinfo : EIATTR_SW_WAR
	.align		4
.L_21:
        /*0084*/ 	.byte	0x04, 0x36
        /*0086*/ 	.short	(.L_23 - .L_22)
.L_22:
        /*0088*/ 	.word	0x00000008
.L_23:


//--------------------- .nv.callgraph             --------------------------
	.section	.nv.callgraph,"",@"SHT_CUDA_CALLGRAPH"
	.align	4
	.sectionentsize	8
	.align		4
        /*0000*/ 	.word	0x00000000
	.align		4
        /*0004*/ 	.word	0xffffffff
	.align		4
        /*0008*/ 	.word	0x00000000
	.align		4
        /*000c*/ 	.word	0xfffffffe
	.align		4
        /*0010*/ 	.word	0x00000000
	.align		4
        /*0014*/ 	.word	0xfffffffd
	.align		4
        /*0018*/ 	.word	0x00000000
	.align		4
        /*001c*/ 	.word	0xfffffffc


//--------------------- .text._Z9columnSumPfS_iii --------------------------
	.section	.text._Z9columnSumPfS_iii,"ax",@progbits
	.align	128
        .global         _Z9columnSumPfS_iii
        .type           _Z9columnSumPfS_iii,@function
        .size           _Z9columnSumPfS_iii,(.L_x_7 - _Z9columnSumPfS_iii)
        .other          _Z9columnSumPfS_iii,@"STO_CUDA_ENTRY STV_DEFAULT"
_Z9columnSumPfS_iii:
.text._Z9columnSumPfS_iii:
[----:B------:R-:W-:Y:S01]  /*0000*/  LDC R1, c[0x0][0x37c] ;  /* 0x0000df00ff017b82 */ /* 0x000fe20000000800 */
[----:B------:R-:W0:Y:S07]  /*0010*/  S2R R0, SR_TID.X ;  /* 0x0000000000007919 */ /* 0x000e2e0000002100 */
[----:B------:R-:W0:Y:S01]  /*0020*/  S2UR UR4, SR_CTAID.X ;  /* 0x00000000000479c3 */ /* 0x000e220000002500 */
[----:B------:R-:W1:Y:S07]  /*0030*/  LDCU UR5, c[0x0][0x390] ;  /* 0x00007200ff0577ac */ /* 0x000e6e0008000800 */
[----:B------:R-:W0:Y:S02]  /*0040*/  LDC R3, c[0x0][0x360] ;  /* 0x0000d800ff037b82 */ /* 0x000e240000000800 */
[----:B0-----:R-:W-:-:S05]  /*0050*/  IMAD R0, R3, UR4, R0 ;  /* 0x0000000403007c24 */ /* 0x001fca000f8e0200 */
[----:B-1----:R-:W-:-:S13]  /*0060*/  ISETP.GE.AND P0, PT, R0, UR5, PT ;  /* 0x0000000500007c0c */ /* 0x002fda000bf06270 */
[----:B------:R-:W-:Y:S05]  /*0070*/  @P0 EXIT ;  /* 0x000000000000094d */ /* 0x000fea0003800000 */
[----:B------:R-:W0:Y:S01]  /*0080*/  LDCU UR5, c[0x0][0x394] ;  /* 0x00007280ff0577ac */ /* 0x000e220008000800 */
[----:B------:R-:W-:Y:S01]  /*0090*/  HFMA2 R16, -RZ, RZ, 0, 0 ;  /* 0x00000000ff107431 */ /* 0x000fe200000001ff */
[----:B------:R-:W1:Y:S01]  /*00a0*/  LDCU.64 UR8, c[0x0][0x358] ;  /* 0x00006b00ff0877ac */ /* 0x000e620008000a00 */
[----:B0-----:R-:W-:-:S09]  /*00b0*/  UISETP.GE.AND UP0, UPT, UR5, 0x1, UPT ;  /* 0x000000010500788c */ /* 0x001fd2000bf06270 */
[----:B-1----:R-:W-:Y:S05]  /*00c0*/  BRA.U !UP0, `(.L_x_0) ;  /* 0x0000000908087547 */ /* 0x002fea000b800000 */
[----:B------:R-:W-:Y:S01]  /*00d0*/  UISETP.GE.U32.AND UP1, UPT, UR5, 0x10, UPT ;  /* 0x000000100500788c */ /* 0x000fe2000bf26070 */
[----:B------:R-:W-:Y:S01]  /*00e0*/  MOV R16, RZ ;  /* 0x000000ff00107202 */ /* 0x000fe20000000f00 */
[----:B------:R-:W-:Y:S01]  /*00f0*/  ULOP3.LUT UR6, UR5, 0xf, URZ, 0xc0, !UPT ;  /* 0x0000000f05067892 */ /* 0x000fe2000f8ec0ff */
[----:B------:R-:W-:-:S03]  /*0100*/  UMOV UR4, URZ ;  /* 0x000000ff00047c82 */ /* 0x000fc60008000000 */
[----:B------:R-:W-:-:S03]  /*0110*/  UISETP.NE.AND UP0, UPT, UR6, URZ, UPT ;  /* 0x000000ff0600728c */ /* 0x000fc6000bf05270 */
[----:B------:R-:W-:Y:S08]  /*0120*/  BRA.U !UP1, `(.L_x_1) ;  /* 0x0000000109e87547 */ /* 0x000ff0000b800000 */
[----:B------:R-:W-:Y:S01]  /*0130*/  ULOP3.LUT UR4, UR5, 0x7ffffff0, URZ, 0xc0, !UPT ;  /* 0x7ffffff005047892 */ /* 0x000fe2000f8ec0ff */
[----:B------:R-:W-:Y:S02]  /*0140*/  MOV R16, RZ ;  /* 0x000000ff00107202 */ /* 0x000fe40000000f00 */
[----:B------:R-:W-:Y:S01]  /*0150*/  MOV R17, R0 ;  /* 0x0000000000117202 */ /* 0x000fe20000000f00 */
[----:B------:R-:W-:-:S12]  /*0160*/  UIADD3 UR7, UPT, UPT, -UR4, URZ, URZ ;  /* 0x000000ff04077290 */ /* 0x000fd8000fffe1ff */
.L_x_2:
[----:B------:R-:W0:Y:S08]  /*0170*/  LDC.64 R4, c[0x0][0x380] ;  /* 0x0000e000ff047b82 */ /* 0x000e300000000a00 */
[----:B------:R-:W1:Y:S01]  /*0180*/  LDC R19, c[0x0][0x398] ;  /* 0x0000e600ff137b82 */ /* 0x000e620000000800 */
[----:B0-----:R-:W-:-:S05]  /*0190*/  IMAD.WIDE R4, R17, 0x4, R4 ;  /* 0x0000000411047825 */ /* 0x001fca00078e0204 */
[----:B------:R-:W2:Y:S01]  /*01a0*/  LDG.E R25, desc[UR8][R4.64] ;  /* 0x0000000804197981 */ /* 0x000ea2000c1e1900 */
[----:B-1----:R-:W-:-:S05]  /*01b0*/  IMAD.WIDE R6, R19, 0x4, R4 ;  /* 0x0000000413067825 */ /* 0x002fca00078e0204 */
[----:B------:R0:W3:Y:S01]  /*01c0*/  LDG.E R23, desc[UR8][R6.64] ;  /* 0x0000000806177981 */ /* 0x0000e2000c1e1900 */
[----:B------:R-:W-:-:S05]  /*01d0*/  IMAD.WIDE R8, R19, 0x4, R6 ;  /* 0x0000000413087825 */ /* 0x000fca00078e0206 */
[----:B------:R1:W4:Y:S01]  /*01e0*/  LDG.E R22, desc[UR8][R8.64] ;  /* 0x0000000808167981 */ /* 0x000322000c1e1900 */
[----:B------:R-:W-:-:S05]  /*01f0*/  IMAD.WIDE R12, R19, 0x4, R8 ;  /* 0x00000004130c7825 */ /* 0x000fca00078e0208 */
[----:B------:R-:W5:Y:S01]  /*0200*/  LDG.E R21, desc[UR8][R12.64] ;  /* 0x000000080c157981 */ /* 0x000f62000c1e1900 */
[----:B------:R-:W-:-:S05]  /*0210*/  IMAD.WIDE R14, R19, 0x4, R12 ;  /* 0x00000004130e7825 */ /* 0x000fca00078e020c */
[----:B------:R-:W5:Y:S01]  /*0220*/  LDG.E R20, desc[UR8][R14.64] ;  /* 0x000000080e147981 */ /* 0x000f62000c1e1900 */
[----:B------:R-:W-:-:S05]  /*0230*/  IMAD.WIDE R2, R19, 0x4, R14 ;  /* 0x0000000413027825 */ /* 0x000fca00078e020e */
[----:B------:R1:W5:Y:S01]  /*0240*/  LDG.E R18, desc[UR8][R2.64] ;  /* 0x0000000802127981 */ /* 0x000362000c1e1900 */
[----:B------:R-:W-:-:S05]  /*0250*/  IMAD.WIDE R26, R19, 0x4, R2 ;  /* 0x00000004131a7825 */ /* 0x000fca00078e0202 */
[----:B------:R1:W5:Y:S01]  /*0260*/  LDG.E R24, desc[UR8][R26.64] ;  /* 0x000000081a187981 */ /* 0x000362000c1e1900 */
[----:B------:R-:W-:-:S05]  /*0270*/  IMAD.WIDE R10, R19, 0x4, R26 ;  /* 0x00000004130a7825 */ /* 0x000fca00078e021a */
[----:B------:R1:W5:Y:S01]  /*0280*/  LDG.E R28, desc[UR8][R10.64] ;  /* 0x000000080a1c7981 */ /* 0x000362000c1e1900 */
[----:B0-----:R-:W-:-:S04]  /*0290*/  IMAD.WIDE R6, R19, 0x4, R10 ;  /* 0x0000000413067825 */ /* 0x001fc800078e020a */
[C---:B-1----:R-:W-:Y:S02]  /*02a0*/  IMAD.WIDE R8, R19.reuse, 0x4, R6 ;  /* 0x0000000413087825 */ /* 0x042fe400078e0206 */
[----:B------:R-:W5:Y:S02]  /*02b0*/  LDG.E R6, desc[UR8][R6.64] ;  /* 0x0000000806067981 */ /* 0x000f64000c1e1900 */
[C---:B------:R-:W-:Y:S02]  /*02c0*/  IMAD.WIDE R2, R19.reuse, 0x4, R8 ;  /* 0x0000000413027825 */ /* 0x040fe400078e0208 */
[----:B------:R-:W5:Y:S02]  /*02d0*/  LDG.E R8, desc[UR8][R8.64] ;  /* 0x0000000808087981 */ /* 0x000f64000c1e1900 */
[C---:B------:R-:W-:Y:S02]  /*02e0*/  IMAD.WIDE R4, R19.reuse, 0x4, R2 ;  /* 0x0000000413047825 */ /* 0x040fe400078e0202 */
[----:B------:R-:W5:Y:S02]  /*02f0*/  LDG.E R29, desc[UR8][R2.64] ;  /* 0x00000008021d7981 */ /* 0x000f64000c1e1900 */
[----:B------:R-:W-:-:S02]  /*0300*/  IMAD.WIDE R12, R19, 0x4, R4 ;  /* 0x00000004130c7825 */ /* 0x000fc400078e0204 */
[----:B------:R-:W5:Y:S02]  /*0310*/  LDG.E R4, desc[UR8][R4.64] ;  /* 0x0000000804047981 */ /* 0x000f64000c1e1900 */
[C---:B------:R-:W-:Y:S02]  /*0320*/  IMAD.WIDE R14, R19.reuse, 0x4, R12 ;  /* 0x00000004130e7825 */ /* 0x040fe400078e020c */
[----:B------:R-:W5:Y:S02]  /*0330*/  LDG.E R12, desc[UR8][R12.64] ;  /* 0x000000080c0c7981 */ /* 0x000f64000c1e1900 */
[C---:B------:R-:W-:Y:S02]  /*0340*/  IMAD.WIDE R26, R19.reuse, 0x4, R14 ;  /* 0x00000004131a7825 */ /* 0x040fe400078e020e */
[----:B------:R-:W5:Y:S02]  /*0350*/  LDG.E R14, desc[UR8][R14.64] ;  /* 0x000000080e0e7981 */ /* 0x000f64000c1e1900 */
[----:B------:R-:W-:-:S02]  /*0360*/  IMAD.WIDE R10, R19, 0x4, R26 ;  /* 0x00000004130a7825 */ /* 0x000fc400078e021a */
[----:B------:R-:W5:Y:S04]  /*0370*/  LDG.E R26, desc[UR8][R26.64] ;  /* 0x000000081a1a7981 */ /* 0x000f68000c1e1900 */
[----:B------:R-:W5:Y:S01]  /*0380*/  LDG.E R10, desc[UR8][R10.64] ;  /* 0x000000080a0a7981 */ /* 0x000f62000c1e1900 */
[----:B------:R-:W-:-:S04]  /*0390*/  UIADD3 UR7, UPT, UPT, UR7, 0x10, URZ ;  /* 0x0000001007077890 */ /* 0x000fc8000fffe0ff */
[----:B------:R-:W-:Y:S01]  /*03a0*/  UISETP.NE.AND UP1, UPT, UR7, URZ, UPT ;  /* 0x000000ff0700728c */ /* 0x000fe2000bf25270 */
[----:B------:R-:W-:Y:S01]  /*03b0*/  LEA R17, R19, R17, 0x4 ;  /* 0x0000001113117211 */ /* 0x000fe200078e20ff */
[----:B--2---:R-:W-:-:S04]  /*03c0*/  FADD R16, R25, R16 ;  /* 0x0000001019107221 */ /* 0x004fc80000000000 */
[----:B---3--:R-:W-:-:S04]  /*03d0*/  FADD R23, R16, R23 ;  /* 0x0000001710177221 */ /* 0x008fc80000000000 */
[----:B----4-:R-:W-:-:S04]  /*03e0*/  FADD R22, R23, R22 ;  /* 0x0000001617167221 */ /* 0x010fc80000000000 */
[----:B-----5:R-:W-:-:S04]  /*03f0*/  FADD R21, R22, R21 ;  /* 0x0000001516157221 */ /* 0x020fc80000000000 */
[----:B------:R-:W-:-:S04]  /*0400*/  FADD R21, R21, R20 ;  /* 0x0000001415157221 */ /* 0x000fc80000000000 */
        /* <DEDUP_REMOVED lines=10> */
[----:B------:R-:W-:Y:S01]  /*04b0*/  FADD R16, R29, R10 ;  /* 0x0000000a1d107221 */ /* 0x000fe20000000000 */
[----:B------:R-:W-:Y:S06]  /*04c0*/  BRA.U UP1, `(.L_x_2) ;  /* 0xfffffffd01287547 */ /* 0x000fec000b83ffff */
.L_x_1:
[----:B------:R-:W-:Y:S05]  /*04d0*/  BRA.U !UP0, `(.L_x_0) ;  /* 0x0000000508047547 */ /* 0x000fea000b800000 */
[----:B------:R-:W-:Y:S02]  /*04e0*/  UISETP.GE.U32.AND UP0, UPT, UR6, 0x8, UPT ;  /* 0x000000080600788c */ /* 0x000fe4000bf06070 */
[----:B------:R-:W-:-:S04]  /*04f0*/  ULOP3.LUT UR7, UR5, 0x7, URZ, 0xc0, !UPT ;  /* 0x0000000705077892 */ /* 0x000fc8000f8ec0ff */
[----:B------:R-:W-:-:S03]  /*0500*/  UISETP.NE.AND UP1, UPT, UR7, URZ, UPT ;  /* 0x000000ff0700728c */ /* 0x000fc6000bf25270 */
[----:B------:R-:W-:Y:S08]  /*0510*/  BRA.U !UP0, `(.L_x_3) ;  /* 0x0000000108707547 */ /* 0x000ff0000b800000 */
[----:B------:R-:W0:Y:S08]  /*0520*/  LDC R19, c[0x0][0x398] ;  /* 0x0000e600ff137b82 */ /* 0x000e300000000800 */
[----:B------:R-:W1:Y:S01]  /*0530*/  LDC.64 R2, c[0x0][0x380] ;  /* 0x0000e000ff027b82 */ /* 0x000e620000000a00 */
[----:B0-----:R-:W-:-:S04]  /*0540*/  IMAD R5, R19, UR4, R0 ;  /* 0x0000000413057c24 */ /* 0x001fc8000f8e0200 */
[----:B-1----:R-:W-:-:S04]  /*0550*/  IMAD.WIDE R2, R5, 0x4, R2 ;  /* 0x0000000405027825 */ /* 0x002fc800078e0202 */
[C---:B------:R-:W-:Y:S02]  /*0560*/  IMAD.WIDE R4, R19.reuse, 0x4, R2 ;  /* 0x0000000413047825 */ /* 0x040fe400078e0202 */
[----:B------:R-:W2:Y:S02]  /*0570*/  LDG.E R3, desc[UR8][R2.64] ;  /* 0x0000000802037981 */ /* 0x000ea4000c1e1900 */
[C---:B------:R-:W-:Y:S02]  /*0580*/  IMAD.WIDE R6, R19.reuse, 0x4, R4 ;  /* 0x0000000413067825 */ /* 0x040fe400078e0204 */
[----:B------:R-:W3:Y:S02]  /*0590*/  LDG.E R4, desc[UR8][R4.64] ;  /* 0x0000000804047981 */ /* 0x000ee4000c1e1900 */
[C---:B------:R-:W-:Y:S02]  /*05a0*/  IMAD.WIDE R8, R19.reuse, 0x4, R6 ;  /* 0x0000000413087825 */ /* 0x040fe400078e0206 */
[----:B------:R-:W4:Y:S02]  /*05b0*/  LDG.E R6, desc[UR8][R6.64] ;  /* 0x0000000806067981 */ /* 0x000f24000c1e1900 */
        /* <DEDUP_REMOVED lines=9> */
[----:B------:R-:W-:Y:S01]  /*0650*/  UIADD3 UR4, UPT, UPT, UR4, 0x8, URZ ;  /* 0x0000000804047890 */ /* 0x000fe2000fffe0ff */
[----:B--2---:R-:W-:-:S04]  /*0660*/  FADD R3, R16, R3 ;  /* 0x0000000310037221 */ /* 0x004fc80000000000 */
[----:B---3--:R-:W-:-:S04]  /*0670*/  FADD R3, R3, R4 ;  /* 0x0000000403037221 */ /* 0x008fc80000000000 */
[----:B----4-:R-:W-:-:S04]  /*0680*/  FADD R3, R3, R6 ;  /* 0x0000000603037221 */ /* 0x010fc80000000000 */
[----:B-----5:R-:W-:-:S04]  /*0690*/  FADD R3, R3, R8 ;  /* 0x0000000803037221 */ /* 0x020fc80000000000 */
[----:B------:R-:W-:-:S04]  /*06a0*/  FADD R3, R3, R10 ;  /* 0x0000000a03037221 */ /* 0x000fc80000000000 */
[----:B------:R-:W-:-:S04]  /*06b0*/  FADD R3, R3, R12 ;  /* 0x0000000c03037221 */ /* 0x000fc80000000000 */
[----:B------:R-:W-:-:S04]  /*06c0*/  FADD R3, R3, R14 ;  /* 0x0000000e03037221 */ /* 0x000fc80000000000 */
[----:B------:R-:W-:-:S07]  /*06d0*/  FADD R16, R3, R18 ;  /* 0x0000001203107221 */ /* 0x000fce0000000000 */
.L_x_3:
        /* <DEDUP_REMOVED lines=13> */
[----:B------:R-:W-:Y:S02]  /*07b0*/  IMAD.WIDE R8, R9, 0x4, R6 ;  /* 0x0000000409087825 */ /* 0x000fe400078e0206 */
[----:B------:R-:W4:Y:S04]  /*07c0*/  LDG.E R7, desc[UR8][R6.64] ;  /* 0x0000000806077981 */ /* 0x000f28000c1e1900 */
[----:B------:R-:W5:Y:S01]  /*07d0*/  LDG.E R9, desc[UR8][R8.64] ;  /* 0x0000000808097981 */ /* 0x000f62000c1e1900 */
[----:B------:R-:W-:Y:S01]  /*07e0*/  UIADD3 UR4, UPT, UPT, UR4, 0x4, URZ ;  /* 0x0000000404047890 */ /* 0x000fe2000fffe0ff */
[----:B--2---:R-:W-:-:S04]  /*07f0*/  FADD R16, R16, R3 ;  /* 0x0000000310107221 */ /* 0x004fc80000000000 */
[----:B---3--:R-:W-:-:S04]  /*0800*/  FADD R16, R16, R5 ;  /* 0x0000000510107221 */ /* 0x008fc80000000000 */
[----:B----4-:R-:W-:-:S04]  /*0810*/  FADD R16, R16, R7 ;  /* 0x0000000710107221 */ /* 0x010fc80000000000 */
[----:B-----5:R-:W-:-:S07]  /*0820*/  FADD R16, R16, R9 ;  /* 0x0000000910107221 */ /* 0x020fce0000000000 */
.L_x_4:
[----:B------:R-:W-:Y:S05]  /*0830*/  BRA.U !UP1, `(.L_x_0) ;  /* 0x00000001092c7547 */ /* 0x000fea000b800000 */
[----:B------:R-:W0:Y:S01]  /*0840*/  LDC R6, c[0x0][0x398] ;  /* 0x0000e600ff067b82 */ /* 0x000e220000000800 */
[----:B------:R-:W-:-:S07]  /*0850*/  UIADD3 UR5, UPT, UPT, -UR5, URZ, URZ ;  /* 0x000000ff05057290 */ /* 0x000fce000fffe1ff */
[----:B------:R-:W1:Y:S01]  /*0860*/  LDC.64 R4, c[0x0][0x380] ;  /* 0x0000e000ff047b82 */ /* 0x000e620000000a00 */
[----:B0-----:R-:W-:-:S07]  /*0870*/  IMAD R7, R6, UR4, R0 ;  /* 0x0000000406077c24 */ /* 0x001fce000f8e0200 */
.L_x_5:
[----:B-1----:R-:W-:-:S06]  /*0880*/  IMAD.WIDE R2, R7, 0x4, R4 ;  /* 0x0000000407027825 */ /* 0x002fcc00078e0204 */
[----:B------:R-:W2:Y:S01]  /*0890*/  LDG.E R3, desc[UR8][R2.64] ;  /* 0x0000000802037981 */ /* 0x000ea2000c1e1900 */
[----:B------:R-:W-:Y:S01]  /*08a0*/  UIADD3 UR5, UPT, UPT, UR5, 0x1, URZ ;  /* 0x0000000105057890 */ /* 0x000fe2000fffe0ff */
[----:B------:R-:W-:-:S03]  /*08b0*/  IADD3 R7, PT, PT, R7, R6, RZ ;  /* 0x0000000607077210 */ /* 0x000fc60007ffe0ff */
[----:B------:R-:W-:Y:S01]  /*08c0*/  UISETP.NE.AND UP0, UPT, UR5, URZ, UPT ;  /* 0x000000ff0500728c */ /* 0x000fe2000bf05270 */
[----:B--2---:R-:W-:-:S08]  /*08d0*/  FADD R16, R3, R16 ;  /* 0x0000001003107221 */ /* 0x004fd00000000000 */
[----:B------:R-:W-:Y:S05]  /*08e0*/  BRA.U UP0, `(.L_x_5) ;  /* 0xfffffffd00e47547 */ /* 0x000fea000b83ffff */
.L_x_0:
[----:B------:R-:W0:Y:S02]  /*08f0*/  LDC.64 R2, c[0x0][0x388] ;  /* 0x0000e200ff027b82 */ /* 0x000e240000000a00 */
[----:B0-----:R-:W-:-:S05]  /*0900*/  IMAD.WIDE R2, R0, 0x4, R2 ;  /* 0x0000000400027825 */ /* 0x001fca00078e0202 */
[----:B------:R-:W-:Y:S01]  /*0910*/  STG.E desc[UR8][R2.64], R16 ;  /* 0x0000001002007986 */ /* 0x000fe2000c101908 */
[----:B------:R-:W-:Y:S05]  /*0920*/  EXIT ;  /* 0x000000000000794d */ /* 0x000fea0003800000 */
.L_x_6:
[----:B------:R-:W-:-:S00]  /*0930*/  BRA `(.L_x_6) ;  /* 0xfffffffc00fc7947 */ /* 0x000fc0000383ffff */
[----:B------:R-:W-:-:S00]  /*0940*/  NOP ;  /* 0x0000000000007918 */ /* 0x000fc00000000000 */
        /* <DEDUP_REMOVED lines=11> */
.L_x_7:


//--------------------- .nv.shared.reserved.0     --------------------------
	.section	.nv.shared.reserved.0,"aw",@nobits
	.weak		__nv_reservedSMEM_offset_0_alias
	.size		__nv_reservedSMEM_offset_0_alias, 0, 64
	.other		__nv_reservedSMEM_offset_0_alias,@"STO_CUDA_RESERVED_SHARED STV_DEFAULT"
__nv_reservedSMEM_offset_0_alias:
	.zero		0
	.zero		64


//--------------------- .nv.constant0._Z9columnSumPfS_iii --------------------------
	.section	.nv.constant0._Z9columnSumPfS_iii,"a",@progbits
	.sectionflags	@""
	.align	4
.nv.constant0._Z9columnSumPfS_iii:
	.zero		924


//--------------------- SYMBOLS --------------------------

	.type		.nv.reservedSmem.offset0,@object
	.size		.nv.reservedSmem.offset0,0x4
